//
// Generated by NVIDIA NVVM Compiler
//
// Compiler Build ID: CL-36424714
// Cuda compilation tools, release 13.0, V13.0.88
// Based on NVVM 20.0.0
//

.version 9.0
.target sm_100
.address_size 64

	// .globl	_Z4testv
.extern .func  (.param .b32 func_retval0) vprintf
(
	.param .b64 vprintf_param_0,
	.param .b64 vprintf_param_1
)
;
.global .align 4 .b8 precalc_xorwow_matrix[102400];
.global .align 4 .b8 precalc_xorwow_offset_matrix[102400];
.global .align 4 .b8 mrg32k3aM1[2304];
.global .align 4 .b8 mrg32k3aM2[2304];
.global .align 4 .b8 mrg32k3aM1SubSeq[2016];
.global .align 4 .b8 mrg32k3aM2SubSeq[2016];
.global .align 4 .b8 mrg32k3aM1Seq[2304];
.global .align 4 .b8 mrg32k3aM2Seq[2304];
.const .align 8 .b8 __cr_lgamma_table[72];
.global .align 1 .b8 $str[17] = {72, 101, 108, 108, 111, 32, 102, 114, 111, 109, 32, 71, 80, 85, 33, 10};

.visible .entry _Z4testv()
{
	.reg .b32 	%r<3>;
	.reg .b64 	%rd<3>;

	mov.u64 	%rd1, $str;
	cvta.global.u64 	%rd2, %rd1;
	{ // callseq 0, 0
	.param .b64 param0;
	st.param.b64 	[param0], %rd2;
	.param .b64 param1;
	st.param.b64 	[param1], 0;
	.param .b32 retval0;
	call.uni (retval0), 
	vprintf, 
	(
	param0, 
	param1
	);
	ld.param.b32 	%r1, [retval0];
	} // callseq 0
	ret;

}


// ===== COMPILED SASS (sm_100) =====

	.target	sm_100

	.elftype	@"ET_EXEC"


//--------------------- .note.nv.tkinfo           --------------------------
	.section	.note.nv.tkinfo,"",@"SHT_NOTE"
	.sectionflags	@"SHF_NOTE_NV_TKINFO"
	.tkinfo
        /*0018*/ 	.word	0x00000002
        /*0030*/ 	.string	""
        /*0030*/ 	.string	"ptxas"
        /*0030*/ 	.string	"Cuda compilation tools, release 13.0, V13.0.88"
        /*0030*/ 	.string	"Build cuda_13.0.r13.0/compiler.36424714_0"
        /*0030*/ 	.string	"-arch sm_100 -m 64 "



//--------------------- .note.nv.cuinfo           --------------------------
	.section	.note.nv.cuinfo,"",@"SHT_NOTE"
	.sectionflags	@"SHF_NOTE_NV_CUINFO"
        /*0018*/ 	.short	0x0002
        /*001a*/ 	.short	0x0064
        /*001c*/ 	.short	0x0082
	.zero		2


//--------------------- .nv.info                  --------------------------
	.section	.nv.info,"",@"SHT_CUDA_INFO"
	.align	4


	//----- nvinfo : EIATTR_REGCOUNT
	.align		4
        /*0000*/ 	.byte	0x04, 0x2f
        /*0002*/ 	.short	(.L_11 - .L_10)
	.align		4
.L_10:
        /*0004*/ 	.word	index@(_Z4testv)
        /*0008*/ 	.word	0x00000018


	//----- nvinfo : EIATTR_FRAME_SIZE
	.align		4
.L_11:
        /*000c*/ 	.byte	0x04, 0x11
        /*000e*/ 	.short	(.L_13 - .L_12)
	.align		4
.L_12:
        /*0010*/ 	.word	index@(_Z4testv)
        /*0014*/ 	.word	0x00000000


	//----- nvinfo : EIATTR_MIN_STACK_SIZE
	.align		4
.L_13:
        /*0018*/ 	.byte	0x04, 0x12
        /*001a*/ 	.short	(.L_15 - .L_14)
	.align		4
.L_14:
        /*001c*/ 	.word	index@(_Z4testv)
        /*0020*/ 	.word	0x00000000
.L_15:


//--------------------- .nv.compat                --------------------------
	.section	.nv.compat,"",@"SHT_CUDA_COMPAT_INFO"
	.align	4
        /*0000*/ 	.byte	0x02, 0x09, 0x00, 0x00, 0x02, 0x02, 0x01, 0x00, 0x02, 0x05, 0x05, 0x00, 0x03, 0x07, 0x01, 0x01
        /*0010*/ 	.byte	0x02, 0x03, 0x00, 0x00, 0x02, 0x06, 0x01, 0x00, 0x04, 0x0b, 0x08, 0x00, 0x09, 0x00, 0x00, 0x00
        /*0020*/ 	.byte	0x00, 0x00, 0x00, 0x00


//--------------------- .nv.info._Z4testv         --------------------------
	.section	.nv.info._Z4testv,"",@"SHT_CUDA_INFO"
	.sectionflags	@""
	.align	4


	//----- nvinfo : EIATTR_CUDA_API_VERSION
	.align		4
        /*0000*/ 	.byte	0x04, 0x37
        /*0002*/ 	.short	(.L_17 - .L_16)
.L_16:
        /*0004*/ 	.word	0x00000082


	//----- nvinfo : EIATTR_SPARSE_MMA_MASK
	.align		4
.L_17:
        /*0008*/ 	.byte	0x03, 0x50
        /*000a*/ 	.short	0x0000


	//----- nvinfo : EIATTR_MAXREG_COUNT
	.align		4
        /*000c*/ 	.byte	0x03, 0x1b
        /*000e*/ 	.short	0x00ff


	//----- nvinfo : EIATTR_EXTERNS
	.align		4
        /*0010*/ 	.byte	0x04, 0x0f
        /*0012*/ 	.short	(.L_19 - .L_18)


	//   ....[0]....
	.align		4
.L_18:
        /*0014*/ 	.word	index@(vprintf)


	//----- nvinfo : EIATTR_MERCURY_ISA_VERSION
	.align		4
.L_19:
        /*0018*/ 	.byte	0x03, 0x5f
        /*001a*/ 	.short	0x0101


	//----- nvinfo : EIATTR_VRC_CTA_INIT_COUNT
	.align		4
        /*001c*/ 	.byte	0x02, 0x4a
	.zero		1
	.zero		1


	//----- nvinfo : EIATTR_SYSCALL_OFFSETS
	.align		4
        /*0020*/ 	.byte	0x04, 0x46
        /*0022*/ 	.short	(.L_21 - .L_20)


	//   ....[0]....
.L_20:
        /*0024*/ 	.word	0x00000080


	//----- nvinfo : EIATTR_EXIT_INSTR_OFFSETS
	.align		4
.L_21:
        /*0028*/ 	.byte	0x04, 0x1c
        /*002a*/ 	.short	(.L_23 - .L_22)


	//   ....[0]....
.L_22:
        /*002c*/ 	.word	0x00000090


	//----- nvinfo : EIATTR_SW_WAR
	.align		4
.L_23:
        /*0030*/ 	.byte	0x04, 0x36
        /*0032*/ 	.short	(.L_25 - .L_24)
.L_24:
        /*0034*/ 	.word	0x00000008
.L_25:


//--------------------- .nv.callgraph             --------------------------
	.section	.nv.callgraph,"",@"SHT_CUDA_CALLGRAPH"
	.align	4
	.sectionentsize	8
	.align		4
        /*0000*/ 	.word	0x00000000
	.align		4
        /*0004*/ 	.word	0xffffffff
	.align		4
        /*0008*/ 	.word	index@(_Z4testv)
	.align		4
        /*000c*/ 	.word	index@(vprintf)
	.align		4
        /*0010*/ 	.word	0x00000000
	.align		4
        /*0014*/ 	.word	0xfffffffe
	.align		4
        /*0018*/ 	.word	0x00000000
	.align		4
        /*001c*/ 	.word	0xfffffffd
	.align		4
        /*0020*/ 	.word	0x00000000
	.align		4
        /*0024*/ 	.word	0xfffffffc


//--------------------- .nv.constant4             --------------------------
	.section	.nv.constant4,"a",@progbits
	.align	8
	.align		8
.nv.constant4:
        /*0000*/ 	.dword	vprintf
	.align		8
        /*0008*/ 	.dword	precalc_xorwow_matrix
	.align		8
        /*0010*/ 	.dword	precalc_xorwow_offset_matrix
	.align		8
        /*0018*/ 	.dword	mrg32k3aM1
	.align		8
        /*0020*/ 	.dword	mrg32k3aM2
	.align		8
        /*0028*/ 	.dword	mrg32k3aM1SubSeq
	.align		8
        /*0030*/ 	.dword	mrg32k3aM2SubSeq
	.align		8
        /*0038*/ 	.dword	mrg32k3aM1Seq
	.align		8
        /*0040*/ 	.dword	mrg32k3aM2Seq
	.align		8
        /*0048*/ 	.dword	$str


//--------------------- .nv.constant3             --------------------------
	.section	.nv.constant3,"a",@progbits
	.align	8
.nv.constant3:
	.type		__cr_lgamma_table,@object
	.size		__cr_lgamma_table,(.L_8 - __cr_lgamma_table)
__cr_lgamma_table:
        /*0000*/ 	.byte	0x00, 0x00, 0x00, 0x00, 0x00, 0x00, 0x00, 0x00, 0x00, 0x00, 0x00, 0x00, 0x00, 0x00, 0x00, 0x00
        /*0010*/ 	.byte	0xef, 0x39, 0xfa, 0xfe, 0x42, 0x2e, 0xe6, 0x3f, 0x02, 0x20, 0x2a, 0xfa, 0x0b, 0xab, 0xfc, 0x3f
        /*0020*/ 	.byte	0xf9, 0x2c, 0x92, 0x7c, 0xa7, 0x6c, 0x09, 0x40, 0xc9, 0x79, 0x44, 0x3c, 0x64, 0x26, 0x13, 0x40
        /*0030*/ 	.byte	0xca, 0x01, 0xcf, 0x3a, 0x27, 0x51, 0x1a, 0x40, 0x30, 0xcc, 0x2d, 0xf3, 0xe1, 0x0c, 0x21, 0x40
        /*0040*/ 	.byte	0x0d, 0xb7, 0xfc, 0x82, 0x8e, 0x35, 0x25, 0x40
.L_8:


//--------------------- .text._Z4testv            --------------------------
	.section	.text._Z4testv,"ax",@progbits
	.align	128
        .global         _Z4testv
        .type           _Z4testv,@function
        .size           _Z4testv,(.L_x_2 - _Z4testv)
        .other          _Z4testv,@"STO_CUDA_ENTRY STV_DEFAULT"
_Z4testv:
.text._Z4testv:
[----:B------:R-:W0:Y:S01]  /*0000*/  LDC R1, c[0x0][0x37c] ;  /* 0x0000df00ff017b82 */ /* 0x000e220000000800 */
[----:B------:R-:W-:Y:S01]  /*0010*/  MOV R0, 0x0 ;  /* 0x0000000000007802 */ /* 0x000fe20000000f00 */
[----:B------:R-:W1:Y:S01]  /*0020*/  LDCU.64 UR4, c[0x4][0x48] ;  /* 0x01000900ff0477ac */ /* 0x000e620008000a00 */
[----:B------:R-:W-:-:S05]  /*0030*/  CS2R R6, SRZ ;  /* 0x0000000000067805 */ /* 0x000fca000001ff00 */
[----:B------:R2:W3:Y:S01]  /*0040*/  LDC.64 R2, c[0x4][R0] ;  /* 0x0100000000027b82 */ /* 0x0004e20000000a00 */
[----:B-1----:R-:W-:Y:S02]  /*0050*/  IMAD.U32 R4, RZ, RZ, UR4 ;  /* 0x00000004ff047e24 */ /* 0x002fe4000f8e00ff */
[----:B--2---:R-:W-:-:S07]  /*0060*/  IMAD.U32 R5, RZ, RZ, UR5 ;  /* 0x00000005ff057e24 */ /* 0x004fce000f8e00ff */
[----:B------:R-:W-:-:S07]  /*0070*/  LEPC R20, `(.L_x_0) ;  /* 0x000000001014794e */ /* 0x000fce0000000000 */
[----:B0--3--:R-:W-:Y:S05]  /*0080*/  CALL.ABS.NOINC R2 ;  /* 0x0000000002007343 */ /* 0x009fea0003c00000 */
.L_x_0:
[----:B------:R-:W-:Y:S05]  /*0090*/  EXIT ;  /* 0x000000000000794d */ /* 0x000fea0003800000 */
.L_x_1:
[----:B------:R-:W-:-:S00]  /*00a0*/  BRA `(.L_x_1) ;  /* 0xfffffffc00fc7947 */ /* 0x000fc0000383ffff */
[----:B------:R-:W-:-:S00]  /*00b0*/  NOP ;  /* 0x0000000000007918 */ /* 0x000fc00000000000 */
        /* <DEDUP_REMOVED lines=12> */
.L_x_2:


//--------------------- .nv.global.init           --------------------------
	.section	.nv.global.init,"aw",@progbits
	.align	4
.nv.global.init:
	.type		mrg32k3aM1SubSeq,@object
	.size		mrg32k3aM1SubSeq,(mrg32k3aM2SubSeq - mrg32k3aM1SubSeq)
mrg32k3aM1SubSeq:
        /*0000*/ 	.byte	0x0b, 0xcc, 0xee, 0x04, 0x73, 0x29, 0x8b, 0x6f, 0xf6, 0x53, 0x03, 0xf6, 0x23, 0xf6, 0xea, 0xda
        /* <DEDUP_REMOVED lines=125> */
	.type		mrg32k3aM2SubSeq,@object
	.size		mrg32k3aM2SubSeq,(mrg32k3aM1 - mrg32k3aM2SubSeq)
mrg32k3aM2SubSeq:
        /* <DEDUP_REMOVED lines=126> */
	.type		mrg32k3aM1,@object
	.size		mrg32k3aM1,(mrg32k3aM1Seq - mrg32k3aM1)
mrg32k3aM1:
        /* <DEDUP_REMOVED lines=144> */
	.type		mrg32k3aM1Seq,@object
	.size		mrg32k3aM1Seq,(mrg32k3aM2 - mrg32k3aM1Seq)
mrg32k3aM1Seq:
        /* <DEDUP_REMOVED lines=144> */
	.type		mrg32k3aM2,@object
	.size		mrg32k3aM2,(mrg32k3aM2Seq - mrg32k3aM2)
mrg32k3aM2:
        /* <DEDUP_REMOVED lines=144> */
	.type		mrg32k3aM2Seq,@object
	.size		mrg32k3aM2Seq,(precalc_xorwow_matrix - mrg32k3aM2Seq)
mrg32k3aM2Seq:
        /* <DEDUP_REMOVED lines=144> */
	.type		precalc_xorwow_matrix,@object
	.size		precalc_xorwow_matrix,(precalc_xorwow_offset_matrix - precalc_xorwow_matrix)
precalc_xorwow_matrix:
        /* <DEDUP_REMOVED lines=6400> */
	.type		precalc_xorwow_offset_matrix,@object
	.size		precalc_xorwow_offset_matrix,($str - precalc_xorwow_offset_matrix)
precalc_xorwow_offset_matrix:
        /* <DEDUP_REMOVED lines=6400> */
	.type		$str,@object
	.size		$str,(.L_9 - $str)
$str:
        /*353c0*/ 	.byte	0x48, 0x65, 0x6c, 0x6c, 0x6f, 0x20, 0x66, 0x72, 0x6f, 0x6d, 0x20, 0x47, 0x50, 0x55, 0x21, 0x0a
        /*353d0*/ 	.byte	0x00
.L_9:


//--------------------- .nv.shared.reserved.0     --------------------------
	.section	.nv.shared.reserved.0,"aw",@nobits
	.weak		__nv_reservedSMEM_offset_0_alias
	.size		__nv_reservedSMEM_offset_0_alias, 0, 64
	.other		__nv_reservedSMEM_offset_0_alias,@"STO_CUDA_RESERVED_SHARED STV_DEFAULT"
__nv_reservedSMEM_offset_0_alias:
	.zero		0
	.zero		64


//--------------------- .nv.constant0._Z4testv    --------------------------
	.section	.nv.constant0._Z4testv,"a",@progbits
	.sectionflags	@""
	.align	4
.nv.constant0._Z4testv:
	.zero		896


//--------------------- SYMBOLS --------------------------

	.type		.nv.reservedSmem.offset0,@object
	.size		.nv.reservedSmem.offset0,0x4
	.type		vprintf,@function
